//
// Generated by NVIDIA NVVM Compiler
//
// Compiler Build ID: CL-36424714
// Cuda compilation tools, release 13.0, V13.0.88
// Based on NVVM 20.0.0
//

.version 9.0
.target sm_100
.address_size 64

	// .globl	_Z11multiplyBy2PiS_l

.visible .entry _Z11multiplyBy2PiS_l(
	.param .u64 .ptr .align 1 _Z11multiplyBy2PiS_l_param_0,
	.param .u64 .ptr .align 1 _Z11multiplyBy2PiS_l_param_1,
	.param .u64 _Z11multiplyBy2PiS_l_param_2
)
{
	.reg .pred 	%p<2>;
	.reg .b32 	%r<7>;
	.reg .b64 	%rd<10>;

	ld.param.u64 	%rd2, [_Z11multiplyBy2PiS_l_param_0];
	ld.param.u64 	%rd3, [_Z11multiplyBy2PiS_l_param_1];
	ld.param.u64 	%rd4, [_Z11multiplyBy2PiS_l_param_2];
	mov.u32 	%r1, %tid.x;
	mov.u32 	%r2, %ctaid.x;
	mov.u32 	%r3, %ntid.x;
	mad.lo.s32 	%r4, %r2, %r3, %r1;
	cvt.s64.s32 	%rd1, %r4;
	setp.le.s64 	%p1, %rd4, %rd1;
	@%p1 bra 	$L__BB0_2;
	cvta.to.global.u64 	%rd5, %rd2;
	cvta.to.global.u64 	%rd6, %rd3;
	shl.b64 	%rd7, %rd1, 2;
	add.s64 	%rd8, %rd5, %rd7;
	ld.global.u32 	%r5, [%rd8];
	shl.b32 	%r6, %r5, 1;
	add.s64 	%rd9, %rd6, %rd7;
	st.global.u32 	[%rd9], %r6;
$L__BB0_2:
	ret;

}
	// .globl	_Z3sumPiS_lii
.visible .entry _Z3sumPiS_lii(
	.param .u64 .ptr .align 1 _Z3sumPiS_lii_param_0,
	.param .u64 .ptr .align 1 _Z3sumPiS_lii_param_1,
	.param .u64 _Z3sumPiS_lii_param_2,
	.param .u32 _Z3sumPiS_lii_param_3,
	.param .u32 _Z3sumPiS_lii_param_4
)
{
	.reg .pred 	%p<12>;
	.reg .b32 	%r<342>;
	.reg .b64 	%rd<55>;

	ld.param.u64 	%rd30, [_Z3sumPiS_lii_param_0];
	ld.param.u64 	%rd28, [_Z3sumPiS_lii_param_1];
	ld.param.u64 	%rd29, [_Z3sumPiS_lii_param_2];
	ld.param.u32 	%r14, [_Z3sumPiS_lii_param_3];
	cvta.to.global.u64 	%rd1, %rd30;
	mov.u32 	%r15, %tid.x;
	cvt.u64.u32 	%rd2, %r15;
	mov.u32 	%r16, %ctaid.x;
	mov.u32 	%r17, %ntid.x;
	mul.wide.u32 	%rd3, %r16, %r17;
	add.s64 	%rd4, %rd3, %rd2;
	setp.ne.s32 	%p1, %r14, 0;
	@%p1 bra 	$L__BB1_15;
	setp.ge.s64 	%p3, %rd4, %rd29;
	mov.b32 	%r341, 0;
	@%p3 bra 	$L__BB1_14;
	add.s64 	%rd32, %rd4, 128;
	max.u64 	%rd33, %rd29, %rd32;
	not.b64 	%rd34, %rd3;
	add.s64 	%rd35, %rd33, %rd34;
	sub.s64 	%rd36, %rd35, %rd2;
	shr.u64 	%rd37, %rd36, 7;
	add.s64 	%rd5, %rd37, 1;
	and.b64  	%rd6, %rd5, 15;
	setp.lt.u64 	%p4, %rd36, 1920;
	mov.b32 	%r341, 0;
	mov.u64 	%rd50, %rd4;
	@%p4 bra 	$L__BB1_5;
	and.b64  	%rd48, %rd5, 288230376151711728;
	shl.b64 	%rd38, %rd4, 2;
	add.s64 	%rd39, %rd38, %rd1;
	add.s64 	%rd47, %rd39, 4096;
	mov.b32 	%r341, 0;
	mov.u64 	%rd50, %rd4;
$L__BB1_4:
	.pragma "nounroll";
	ld.global.u32 	%r277, [%rd47+-4096];
	add.s32 	%r278, %r277, %r341;
	ld.global.u32 	%r279, [%rd47+-3584];
	add.s32 	%r280, %r279, %r278;
	ld.global.u32 	%r281, [%rd47+-3072];
	add.s32 	%r282, %r281, %r280;
	ld.global.u32 	%r283, [%rd47+-2560];
	add.s32 	%r284, %r283, %r282;
	ld.global.u32 	%r285, [%rd47+-2048];
	add.s32 	%r286, %r285, %r284;
	ld.global.u32 	%r287, [%rd47+-1536];
	add.s32 	%r288, %r287, %r286;
	ld.global.u32 	%r289, [%rd47+-1024];
	add.s32 	%r290, %r289, %r288;
	ld.global.u32 	%r291, [%rd47+-512];
	add.s32 	%r292, %r291, %r290;
	ld.global.u32 	%r293, [%rd47];
	add.s32 	%r294, %r293, %r292;
	ld.global.u32 	%r295, [%rd47+512];
	add.s32 	%r296, %r295, %r294;
	ld.global.u32 	%r297, [%rd47+1024];
	add.s32 	%r298, %r297, %r296;
	ld.global.u32 	%r299, [%rd47+1536];
	add.s32 	%r300, %r299, %r298;
	ld.global.u32 	%r301, [%rd47+2048];
	add.s32 	%r302, %r301, %r300;
	ld.global.u32 	%r303, [%rd47+2560];
	add.s32 	%r304, %r303, %r302;
	ld.global.u32 	%r305, [%rd47+3072];
	add.s32 	%r306, %r305, %r304;
	ld.global.u32 	%r307, [%rd47+3584];
	add.s32 	%r341, %r307, %r306;
	add.s64 	%rd50, %rd50, 2048;
	add.s64 	%rd48, %rd48, -16;
	add.s64 	%rd47, %rd47, 8192;
	setp.ne.s64 	%p5, %rd48, 0;
	@%p5 bra 	$L__BB1_4;
$L__BB1_5:
	setp.eq.s64 	%p6, %rd6, 0;
	@%p6 bra 	$L__BB1_14;
	and.b64  	%rd16, %rd5, 7;
	setp.lt.u64 	%p7, %rd6, 8;
	@%p7 bra 	$L__BB1_8;
	shl.b64 	%rd40, %rd50, 2;
	add.s64 	%rd41, %rd1, %rd40;
	ld.global.u32 	%r309, [%rd41];
	add.s32 	%r310, %r309, %r341;
	ld.global.u32 	%r311, [%rd41+512];
	add.s32 	%r312, %r311, %r310;
	ld.global.u32 	%r313, [%rd41+1024];
	add.s32 	%r314, %r313, %r312;
	ld.global.u32 	%r315, [%rd41+1536];
	add.s32 	%r316, %r315, %r314;
	ld.global.u32 	%r317, [%rd41+2048];
	add.s32 	%r318, %r317, %r316;
	ld.global.u32 	%r319, [%rd41+2560];
	add.s32 	%r320, %r319, %r318;
	ld.global.u32 	%r321, [%rd41+3072];
	add.s32 	%r322, %r321, %r320;
	ld.global.u32 	%r323, [%rd41+3584];
	add.s32 	%r341, %r323, %r322;
	add.s64 	%rd50, %rd50, 1024;
$L__BB1_8:
	setp.eq.s64 	%p8, %rd16, 0;
	@%p8 bra 	$L__BB1_14;
	and.b64  	%rd19, %rd5, 3;
	setp.lt.u64 	%p9, %rd16, 4;
	@%p9 bra 	$L__BB1_11;
	shl.b64 	%rd42, %rd50, 2;
	add.s64 	%rd43, %rd1, %rd42;
	ld.global.u32 	%r325, [%rd43];
	add.s32 	%r326, %r325, %r341;
	ld.global.u32 	%r327, [%rd43+512];
	add.s32 	%r328, %r327, %r326;
	ld.global.u32 	%r329, [%rd43+1024];
	add.s32 	%r330, %r329, %r328;
	ld.global.u32 	%r331, [%rd43+1536];
	add.s32 	%r341, %r331, %r330;
	add.s64 	%rd50, %rd50, 512;
$L__BB1_11:
	setp.eq.s64 	%p10, %rd19, 0;
	@%p10 bra 	$L__BB1_14;
	shl.b64 	%rd44, %rd50, 2;
	add.s64 	%rd54, %rd1, %rd44;
	neg.s64 	%rd53, %rd19;
$L__BB1_13:
	.pragma "nounroll";
	ld.global.u32 	%r332, [%rd54];
	add.s32 	%r341, %r332, %r341;
	add.s64 	%rd54, %rd54, 512;
	add.s64 	%rd53, %rd53, 1;
	setp.ne.s64 	%p11, %rd53, 0;
	@%p11 bra 	$L__BB1_13;
$L__BB1_14:
	shl.b64 	%rd45, %rd4, 2;
	add.s64 	%rd46, %rd1, %rd45;
	st.global.u32 	[%rd46], %r341;
	bra.uni 	$L__BB1_17;
$L__BB1_15:
	setp.ne.s64 	%p2, %rd4, 0;
	@%p2 bra 	$L__BB1_17;
	ld.global.u32 	%r18, [%rd1];
	ld.global.u32 	%r19, [%rd1+4];
	add.s32 	%r20, %r19, %r18;
	ld.global.u32 	%r21, [%rd1+8];
	add.s32 	%r22, %r21, %r20;
	ld.global.u32 	%r23, [%rd1+12];
	add.s32 	%r24, %r23, %r22;
	ld.global.u32 	%r25, [%rd1+16];
	add.s32 	%r26, %r25, %r24;
	ld.global.u32 	%r27, [%rd1+20];
	add.s32 	%r28, %r27, %r26;
	ld.global.u32 	%r29, [%rd1+24];
	add.s32 	%r30, %r29, %r28;
	ld.global.u32 	%r31, [%rd1+28];
	add.s32 	%r32, %r31, %r30;
	ld.global.u32 	%r33, [%rd1+32];
	add.s32 	%r34, %r33, %r32;
	ld.global.u32 	%r35, [%rd1+36];
	add.s32 	%r36, %r35, %r34;
	ld.global.u32 	%r37, [%rd1+40];
	add.s32 	%r38, %r37, %r36;
	ld.global.u32 	%r39, [%rd1+44];
	add.s32 	%r40, %r39, %r38;
	ld.global.u32 	%r41, [%rd1+48];
	add.s32 	%r42, %r41, %r40;
	ld.global.u32 	%r43, [%rd1+52];
	add.s32 	%r44, %r43, %r42;
	ld.global.u32 	%r45, [%rd1+56];
	add.s32 	%r46, %r45, %r44;
	ld.global.u32 	%r47, [%rd1+60];
	add.s32 	%r48, %r47, %r46;
	ld.global.u32 	%r49, [%rd1+64];
	add.s32 	%r50, %r49, %r48;
	ld.global.u32 	%r51, [%rd1+68];
	add.s32 	%r52, %r51, %r50;
	ld.global.u32 	%r53, [%rd1+72];
	add.s32 	%r54, %r53, %r52;
	ld.global.u32 	%r55, [%rd1+76];
	add.s32 	%r56, %r55, %r54;
	ld.global.u32 	%r57, [%rd1+80];
	add.s32 	%r58, %r57, %r56;
	ld.global.u32 	%r59, [%rd1+84];
	add.s32 	%r60, %r59, %r58;
	ld.global.u32 	%r61, [%rd1+88];
	add.s32 	%r62, %r61, %r60;
	ld.global.u32 	%r63, [%rd1+92];
	add.s32 	%r64, %r63, %r62;
	ld.global.u32 	%r65, [%rd1+96];
	add.s32 	%r66, %r65, %r64;
	ld.global.u32 	%r67, [%rd1+100];
	add.s32 	%r68, %r67, %r66;
	ld.global.u32 	%r69, [%rd1+104];
	add.s32 	%r70, %r69, %r68;
	ld.global.u32 	%r71, [%rd1+108];
	add.s32 	%r72, %r71, %r70;
	ld.global.u32 	%r73, [%rd1+112];
	add.s32 	%r74, %r73, %r72;
	ld.global.u32 	%r75, [%rd1+116];
	add.s32 	%r76, %r75, %r74;
	ld.global.u32 	%r77, [%rd1+120];
	add.s32 	%r78, %r77, %r76;
	ld.global.u32 	%r79, [%rd1+124];
	add.s32 	%r80, %r79, %r78;
	ld.global.u32 	%r81, [%rd1+128];
	add.s32 	%r82, %r81, %r80;
	ld.global.u32 	%r83, [%rd1+132];
	add.s32 	%r84, %r83, %r82;
	ld.global.u32 	%r85, [%rd1+136];
	add.s32 	%r86, %r85, %r84;
	ld.global.u32 	%r87, [%rd1+140];
	add.s32 	%r88, %r87, %r86;
	ld.global.u32 	%r89, [%rd1+144];
	add.s32 	%r90, %r89, %r88;
	ld.global.u32 	%r91, [%rd1+148];
	add.s32 	%r92, %r91, %r90;
	ld.global.u32 	%r93, [%rd1+152];
	add.s32 	%r94, %r93, %r92;
	ld.global.u32 	%r95, [%rd1+156];
	add.s32 	%r96, %r95, %r94;
	ld.global.u32 	%r97, [%rd1+160];
	add.s32 	%r98, %r97, %r96;
	ld.global.u32 	%r99, [%rd1+164];
	add.s32 	%r100, %r99, %r98;
	ld.global.u32 	%r101, [%rd1+168];
	add.s32 	%r102, %r101, %r100;
	ld.global.u32 	%r103, [%rd1+172];
	add.s32 	%r104, %r103, %r102;
	ld.global.u32 	%r105, [%rd1+176];
	add.s32 	%r106, %r105, %r104;
	ld.global.u32 	%r107, [%rd1+180];
	add.s32 	%r108, %r107, %r106;
	ld.global.u32 	%r109, [%rd1+184];
	add.s32 	%r110, %r109, %r108;
	ld.global.u32 	%r111, [%rd1+188];
	add.s32 	%r112, %r111, %r110;
	ld.global.u32 	%r113, [%rd1+192];
	add.s32 	%r114, %r113, %r112;
	ld.global.u32 	%r115, [%rd1+196];
	add.s32 	%r116, %r115, %r114;
	ld.global.u32 	%r117, [%rd1+200];
	add.s32 	%r118, %r117, %r116;
	ld.global.u32 	%r119, [%rd1+204];
	add.s32 	%r120, %r119, %r118;
	ld.global.u32 	%r121, [%rd1+208];
	add.s32 	%r122, %r121, %r120;
	ld.global.u32 	%r123, [%rd1+212];
	add.s32 	%r124, %r123, %r122;
	ld.global.u32 	%r125, [%rd1+216];
	add.s32 	%r126, %r125, %r124;
	ld.global.u32 	%r127, [%rd1+220];
	add.s32 	%r128, %r127, %r126;
	ld.global.u32 	%r129, [%rd1+224];
	add.s32 	%r130, %r129, %r128;
	ld.global.u32 	%r131, [%rd1+228];
	add.s32 	%r132, %r131, %r130;
	ld.global.u32 	%r133, [%rd1+232];
	add.s32 	%r134, %r133, %r132;
	ld.global.u32 	%r135, [%rd1+236];
	add.s32 	%r136, %r135, %r134;
	ld.global.u32 	%r137, [%rd1+240];
	add.s32 	%r138, %r137, %r136;
	ld.global.u32 	%r139, [%rd1+244];
	add.s32 	%r140, %r139, %r138;
	ld.global.u32 	%r141, [%rd1+248];
	add.s32 	%r142, %r141, %r140;
	ld.global.u32 	%r143, [%rd1+252];
	add.s32 	%r144, %r143, %r142;
	ld.global.u32 	%r145, [%rd1+256];
	add.s32 	%r146, %r145, %r144;
	ld.global.u32 	%r147, [%rd1+260];
	add.s32 	%r148, %r147, %r146;
	ld.global.u32 	%r149, [%rd1+264];
	add.s32 	%r150, %r149, %r148;
	ld.global.u32 	%r151, [%rd1+268];
	add.s32 	%r152, %r151, %r150;
	ld.global.u32 	%r153, [%rd1+272];
	add.s32 	%r154, %r153, %r152;
	ld.global.u32 	%r155, [%rd1+276];
	add.s32 	%r156, %r155, %r154;
	ld.global.u32 	%r157, [%rd1+280];
	add.s32 	%r158, %r157, %r156;
	ld.global.u32 	%r159, [%rd1+284];
	add.s32 	%r160, %r159, %r158;
	ld.global.u32 	%r161, [%rd1+288];
	add.s32 	%r162, %r161, %r160;
	ld.global.u32 	%r163, [%rd1+292];
	add.s32 	%r164, %r163, %r162;
	ld.global.u32 	%r165, [%rd1+296];
	add.s32 	%r166, %r165, %r164;
	ld.global.u32 	%r167, [%rd1+300];
	add.s32 	%r168, %r167, %r166;
	ld.global.u32 	%r169, [%rd1+304];
	add.s32 	%r170, %r169, %r168;
	ld.global.u32 	%r171, [%rd1+308];
	add.s32 	%r172, %r171, %r170;
	ld.global.u32 	%r173, [%rd1+312];
	add.s32 	%r174, %r173, %r172;
	ld.global.u32 	%r175, [%rd1+316];
	add.s32 	%r176, %r175, %r174;
	ld.global.u32 	%r177, [%rd1+320];
	add.s32 	%r178, %r177, %r176;
	ld.global.u32 	%r179, [%rd1+324];
	add.s32 	%r180, %r179, %r178;
	ld.global.u32 	%r181, [%rd1+328];
	add.s32 	%r182, %r181, %r180;
	ld.global.u32 	%r183, [%rd1+332];
	add.s32 	%r184, %r183, %r182;
	ld.global.u32 	%r185, [%rd1+336];
	add.s32 	%r186, %r185, %r184;
	ld.global.u32 	%r187, [%rd1+340];
	add.s32 	%r188, %r187, %r186;
	ld.global.u32 	%r189, [%rd1+344];
	add.s32 	%r190, %r189, %r188;
	ld.global.u32 	%r191, [%rd1+348];
	add.s32 	%r192, %r191, %r190;
	ld.global.u32 	%r193, [%rd1+352];
	add.s32 	%r194, %r193, %r192;
	ld.global.u32 	%r195, [%rd1+356];
	add.s32 	%r196, %r195, %r194;
	ld.global.u32 	%r197, [%rd1+360];
	add.s32 	%r198, %r197, %r196;
	ld.global.u32 	%r199, [%rd1+364];
	add.s32 	%r200, %r199, %r198;
	ld.global.u32 	%r201, [%rd1+368];
	add.s32 	%r202, %r201, %r200;
	ld.global.u32 	%r203, [%rd1+372];
	add.s32 	%r204, %r203, %r202;
	ld.global.u32 	%r205, [%rd1+376];
	add.s32 	%r206, %r205, %r204;
	ld.global.u32 	%r207, [%rd1+380];
	add.s32 	%r208, %r207, %r206;
	ld.global.u32 	%r209, [%rd1+384];
	add.s32 	%r210, %r209, %r208;
	ld.global.u32 	%r211, [%rd1+388];
	add.s32 	%r212, %r211, %r210;
	ld.global.u32 	%r213, [%rd1+392];
	add.s32 	%r214, %r213, %r212;
	ld.global.u32 	%r215, [%rd1+396];
	add.s32 	%r216, %r215, %r214;
	ld.global.u32 	%r217, [%rd1+400];
	add.s32 	%r218, %r217, %r216;
	ld.global.u32 	%r219, [%rd1+404];
	add.s32 	%r220, %r219, %r218;
	ld.global.u32 	%r221, [%rd1+408];
	add.s32 	%r222, %r221, %r220;
	ld.global.u32 	%r223, [%rd1+412];
	add.s32 	%r224, %r223, %r222;
	ld.global.u32 	%r225, [%rd1+416];
	add.s32 	%r226, %r225, %r224;
	ld.global.u32 	%r227, [%rd1+420];
	add.s32 	%r228, %r227, %r226;
	ld.global.u32 	%r229, [%rd1+424];
	add.s32 	%r230, %r229, %r228;
	ld.global.u32 	%r231, [%rd1+428];
	add.s32 	%r232, %r231, %r230;
	ld.global.u32 	%r233, [%rd1+432];
	add.s32 	%r234, %r233, %r232;
	ld.global.u32 	%r235, [%rd1+436];
	add.s32 	%r236, %r235, %r234;
	ld.global.u32 	%r237, [%rd1+440];
	add.s32 	%r238, %r237, %r236;
	ld.global.u32 	%r239, [%rd1+444];
	add.s32 	%r240, %r239, %r238;
	ld.global.u32 	%r241, [%rd1+448];
	add.s32 	%r242, %r241, %r240;
	ld.global.u32 	%r243, [%rd1+452];
	add.s32 	%r244, %r243, %r242;
	ld.global.u32 	%r245, [%rd1+456];
	add.s32 	%r246, %r245, %r244;
	ld.global.u32 	%r247, [%rd1+460];
	add.s32 	%r248, %r247, %r246;
	ld.global.u32 	%r249, [%rd1+464];
	add.s32 	%r250, %r249, %r248;
	ld.global.u32 	%r251, [%rd1+468];
	add.s32 	%r252, %r251, %r250;
	ld.global.u32 	%r253, [%rd1+472];
	add.s32 	%r254, %r253, %r252;
	ld.global.u32 	%r255, [%rd1+476];
	add.s32 	%r256, %r255, %r254;
	ld.global.u32 	%r257, [%rd1+480];
	add.s32 	%r258, %r257, %r256;
	ld.global.u32 	%r259, [%rd1+484];
	add.s32 	%r260, %r259, %r258;
	ld.global.u32 	%r261, [%rd1+488];
	add.s32 	%r262, %r261, %r260;
	ld.global.u32 	%r263, [%rd1+492];
	add.s32 	%r264, %r263, %r262;
	ld.global.u32 	%r265, [%rd1+496];
	add.s32 	%r266, %r265, %r264;
	ld.global.u32 	%r267, [%rd1+500];
	add.s32 	%r268, %r267, %r266;
	ld.global.u32 	%r269, [%rd1+504];
	add.s32 	%r270, %r269, %r268;
	ld.global.u32 	%r271, [%rd1+508];
	add.s32 	%r272, %r271, %r270;
	cvta.to.global.u64 	%rd31, %rd28;
	st.global.u32 	[%rd31], %r272;
$L__BB1_17:
	ret;

}


// ===== COMPILED SASS (sm_100) =====

	.target	sm_100

	.elftype	@"ET_EXEC"


//--------------------- .note.nv.tkinfo           --------------------------
	.section	.note.nv.tkinfo,"",@"SHT_NOTE"
	.sectionflags	@"SHF_NOTE_NV_TKINFO"
	.tkinfo
        /*0018*/ 	.word	0x00000002
        /*0030*/ 	.string	""
        /*0030*/ 	.string	"ptxas"
        /*0030*/ 	.string	"Cuda compilation tools, release 13.0, V13.0.88"
        /*0030*/ 	.string	"Build cuda_13.0.r13.0/compiler.36424714_0"
        /*0030*/ 	.string	"-arch sm_100 -m 64 "



//--------------------- .note.nv.cuinfo           --------------------------
	.section	.note.nv.cuinfo,"",@"SHT_NOTE"
	.sectionflags	@"SHF_NOTE_NV_CUINFO"
        /*0018*/ 	.short	0x0002
        /*001a*/ 	.short	0x0064
        /*001c*/ 	.short	0x0082
	.zero		2


//--------------------- .nv.info                  --------------------------
	.section	.nv.info,"",@"SHT_CUDA_INFO"
	.align	4


	//----- nvinfo : EIATTR_REGCOUNT
	.align		4
        /*0000*/ 	.byte	0x04, 0x2f
        /*0002*/ 	.short	(.L_1 - .L_0)
	.align		4
.L_0:
        /*0004*/ 	.word	index@(_Z11multiplyBy2PiS_l)
        /*0008*/ 	.word	0x0000000a


	//----- nvinfo : EIATTR_FRAME_SIZE
	.align		4
.L_1:
        /*000c*/ 	.byte	0x04, 0x11
        /*000e*/ 	.short	(.L_3 - .L_2)
	.align		4
.L_2:
        /*0010*/ 	.word	index@(_Z11multiplyBy2PiS_l)
        /*0014*/ 	.word	0x00000000


	//----- nvinfo : EIATTR_REGCOUNT
	.align		4
.L_3:
        /*0018*/ 	.byte	0x04, 0x2f
        /*001a*/ 	.short	(.L_5 - .L_4)
	.align		4
.L_4:
        /*001c*/ 	.word	index@(_Z3sumPiS_lii)
        /*0020*/ 	.word	0x0000001e


	//----- nvinfo : EIATTR_FRAME_SIZE
	.align		4
.L_5:
        /*0024*/ 	.byte	0x04, 0x11
        /*0026*/ 	.short	(.L_7 - .L_6)
	.align		4
.L_6:
        /*0028*/ 	.word	index@(_Z3sumPiS_lii)
        /*002c*/ 	.word	0x00000000


	//----- nvinfo : EIATTR_MIN_STACK_SIZE
	.align		4
.L_7:
        /*0030*/ 	.byte	0x04, 0x12
        /*0032*/ 	.short	(.L_9 - .L_8)
	.align		4
.L_8:
        /*0034*/ 	.word	index@(_Z3sumPiS_lii)
        /*0038*/ 	.word	0x00000000


	//----- nvinfo : EIATTR_MIN_STACK_SIZE
	.align		4
.L_9:
        /*003c*/ 	.byte	0x04, 0x12
        /*003e*/ 	.short	(.L_11 - .L_10)
	.align		4
.L_10:
        /*0040*/ 	.word	index@(_Z11multiplyBy2PiS_l)
        /*0044*/ 	.word	0x00000000
.L_11:


//--------------------- .nv.compat                --------------------------
	.section	.nv.compat,"",@"SHT_CUDA_COMPAT_INFO"
	.align	4
        /*0000*/ 	.byte	0x02, 0x09, 0x00, 0x00, 0x02, 0x02, 0x01, 0x00, 0x02, 0x05, 0x05, 0x00, 0x03, 0x07, 0x01, 0x01
        /*0010*/ 	.byte	0x02, 0x03, 0x00, 0x00, 0x02, 0x06, 0x01, 0x00, 0x04, 0x0b, 0x08, 0x00, 0x09, 0x00, 0x00, 0x00
        /*0020*/ 	.byte	0x00, 0x00, 0x00, 0x00


//--------------------- .nv.info._Z3sumPiS_lii    --------------------------
	.section	.nv.info._Z3sumPiS_lii,"",@"SHT_CUDA_INFO"
	.sectionflags	@""
	.align	4


	//----- nvinfo : EIATTR_CUDA_API_VERSION
	.align		4
        /*0000*/ 	.byte	0x04, 0x37
        /*0002*/ 	.short	(.L_13 - .L_12)
.L_12:
        /*0004*/ 	.word	0x00000082


	//----- nvinfo : EIATTR_KPARAM_INFO
	.align		4
.L_13:
        /*0008*/ 	.byte	0x04, 0x17
        /*000a*/ 	.short	(.L_15 - .L_14)
.L_14:
        /*000c*/ 	.word	0x00000000
        /*0010*/ 	.short	0x0004
        /*0012*/ 	.short	0x001c
        /*0014*/ 	.byte	0x00, 0xf0, 0x11, 0x00


	//----- nvinfo : EIATTR_KPARAM_INFO
	.align		4
.L_15:
        /*0018*/ 	.byte	0x04, 0x17
        /*001a*/ 	.short	(.L_17 - .L_16)
.L_16:
        /*001c*/ 	.word	0x00000000
        /*0020*/ 	.short	0x0003
        /*0022*/ 	.short	0x0018
        /*0024*/ 	.byte	0x00, 0xf0, 0x11, 0x00


	//----- nvinfo : EIATTR_KPARAM_INFO
	.align		4
.L_17:
        /*0028*/ 	.byte	0x04, 0x17
        /*002a*/ 	.short	(.L_19 - .L_18)
.L_18:
        /*002c*/ 	.word	0x00000000
        /*0030*/ 	.short	0x0002
        /*0032*/ 	.short	0x0010
        /*0034*/ 	.byte	0x00, 0xf0, 0x21, 0x00


	//----- nvinfo : EIATTR_KPARAM_INFO
	.align		4
.L_19:
        /*0038*/ 	.byte	0x04, 0x17
        /*003a*/ 	.short	(.L_21 - .L_20)
.L_20:
        /*003c*/ 	.word	0x00000000
        /*0040*/ 	.short	0x0001
        /*0042*/ 	.short	0x0008
        /*0044*/ 	.byte	0x00, 0xf5, 0x21, 0x00


	//----- nvinfo : EIATTR_KPARAM_INFO
	.align		4
.L_21:
        /*0048*/ 	.byte	0x04, 0x17
        /*004a*/ 	.short	(.L_23 - .L_22)
.L_22:
        /*004c*/ 	.word	0x00000000
        /*0050*/ 	.short	0x0000
        /*0052*/ 	.short	0x0000
        /*0054*/ 	.byte	0x00, 0xf5, 0x21, 0x00


	//----- nvinfo : EIATTR_SPARSE_MMA_MASK
	.align		4
.L_23:
        /*0058*/ 	.byte	0x03, 0x50
        /*005a*/ 	.short	0x0000


	//----- nvinfo : EIATTR_MAXREG_COUNT
	.align		4
        /*005c*/ 	.byte	0x03, 0x1b
        /*005e*/ 	.short	0x00ff


	//----- nvinfo : EIATTR_MERCURY_ISA_VERSION
	.align		4
        /*0060*/ 	.byte	0x03, 0x5f
        /*0062*/ 	.short	0x0101


	//----- nvinfo : EIATTR_VRC_CTA_INIT_COUNT
	.align		4
        /*0064*/ 	.byte	0x02, 0x4a
	.zero		1
	.zero		1


	//----- nvinfo : EIATTR_EXIT_INSTR_OFFSETS
	.align		4
        /*0068*/ 	.byte	0x04, 0x1c
        /*006a*/ 	.short	(.L_25 - .L_24)


	//   ....[0]....
.L_24:
        /*006c*/ 	.word	0x00000940


	//   ....[1]....
        /*0070*/ 	.word	0x00000970


	//   ....[2]....
        /*0074*/ 	.word	0x000015b0


	//----- nvinfo : EIATTR_CRS_STACK_SIZE
	.align		4
.L_25:
        /*0078*/ 	.byte	0x04, 0x1e
        /*007a*/ 	.short	(.L_27 - .L_26)
.L_26:
        /*007c*/ 	.word	0x00000000


	//----- nvinfo : EIATTR_CBANK_PARAM_SIZE
	.align		4
.L_27:
        /*0080*/ 	.byte	0x03, 0x19
        /*0082*/ 	.short	0x0020


	//----- nvinfo : EIATTR_PARAM_CBANK
	.align		4
        /*0084*/ 	.byte	0x04, 0x0a
        /*0086*/ 	.short	(.L_29 - .L_28)
	.align		4
.L_28:
        /*0088*/ 	.word	index@(.nv.constant0._Z3sumPiS_lii)
        /*008c*/ 	.short	0x0380
        /*008e*/ 	.short	0x0020


	//----- nvinfo : EIATTR_SW_WAR
	.align		4
.L_29:
        /*0090*/ 	.byte	0x04, 0x36
        /*0092*/ 	.short	(.L_31 - .L_30)
.L_30:
        /*0094*/ 	.word	0x00000008
.L_31:


//--------------------- .nv.info._Z11multiplyBy2PiS_l --------------------------
	.section	.nv.info._Z11multiplyBy2PiS_l,"",@"SHT_CUDA_INFO"
	.sectionflags	@""
	.align	4


	//----- nvinfo : EIATTR_CUDA_API_VERSION
	.align		4
        /*0000*/ 	.byte	0x04, 0x37
        /*0002*/ 	.short	(.L_33 - .L_32)
.L_32:
        /*0004*/ 	.word	0x00000082


	//----- nvinfo : EIATTR_KPARAM_INFO
	.align		4
.L_33:
        /*0008*/ 	.byte	0x04, 0x17
        /*000a*/ 	.short	(.L_35 - .L_34)
.L_34:
        /*000c*/ 	.word	0x00000000
        /*0010*/ 	.short	0x0002
        /*0012*/ 	.short	0x0010
        /*0014*/ 	.byte	0x00, 0xf0, 0x21, 0x00


	//----- nvinfo : EIATTR_KPARAM_INFO
	.align		4
.L_35:
        /*0018*/ 	.byte	0x04, 0x17
        /*001a*/ 	.short	(.L_37 - .L_36)
.L_36:
        /*001c*/ 	.word	0x00000000
        /*0020*/ 	.short	0x0001
        /*0022*/ 	.short	0x0008
        /*0024*/ 	.byte	0x00, 0xf5, 0x21, 0x00


	//----- nvinfo : EIATTR_KPARAM_INFO
	.align		4
.L_37:
        /*0028*/ 	.byte	0x04, 0x17
        /*002a*/ 	.short	(.L_39 - .L_38)
.L_38:
        /*002c*/ 	.word	0x00000000
        /*0030*/ 	.short	0x0000
        /*0032*/ 	.short	0x0000
        /*0034*/ 	.byte	0x00, 0xf5, 0x21, 0x00


	//----- nvinfo : EIATTR_SPARSE_MMA_MASK
	.align		4
.L_39:
        /*0038*/ 	.byte	0x03, 0x50
        /*003a*/ 	.short	0x0000


	//----- nvinfo : EIATTR_MAXREG_COUNT
	.align		4
        /*003c*/ 	.byte	0x03, 0x1b
        /*003e*/ 	.short	0x00ff


	//----- nvinfo : EIATTR_MERCURY_ISA_VERSION
	.align		4
        /*0040*/ 	.byte	0x03, 0x5f
        /*0042*/ 	.short	0x0101


	//----- nvinfo : EIATTR_VRC_CTA_INIT_COUNT
	.align		4
        /*0044*/ 	.byte	0x02, 0x4a
	.zero		1
	.zero		1


	//----- nvinfo : EIATTR_EXIT_INSTR_OFFSETS
	.align		4
        /*0048*/ 	.byte	0x04, 0x1c
        /*004a*/ 	.short	(.L_41 - .L_40)


	//   ....[0]....
.L_40:
        /*004c*/ 	.word	0x00000090


	//   ....[1]....
        /*0050*/ 	.word	0x00000150


	//----- nvinfo : EIATTR_CBANK_PARAM_SIZE
	.align		4
.L_41:
        /*0054*/ 	.byte	0x03, 0x19
        /*0056*/ 	.short	0x0018


	//----- nvinfo : EIATTR_PARAM_CBANK
	.align		4
        /*0058*/ 	.byte	0x04, 0x0a
        /*005a*/ 	.short	(.L_43 - .L_42)
	.align		4
.L_42:
        /*005c*/ 	.word	index@(.nv.constant0._Z11multiplyBy2PiS_l)
        /*0060*/ 	.short	0x0380
        /*0062*/ 	.short	0x0018


	//----- nvinfo : EIATTR_SW_WAR
	.align		4
.L_43:
        /*0064*/ 	.byte	0x04, 0x36
        /*0066*/ 	.short	(.L_45 - .L_44)
.L_44:
        /*0068*/ 	.word	0x00000008
.L_45:


//--------------------- .nv.callgraph             --------------------------
	.section	.nv.callgraph,"",@"SHT_CUDA_CALLGRAPH"
	.align	4
	.sectionentsize	8
	.align		4
        /*0000*/ 	.word	0x00000000
	.align		4
        /*0004*/ 	.word	0xffffffff
	.align		4
        /*0008*/ 	.word	0x00000000
	.align		4
        /*000c*/ 	.word	0xfffffffe
	.align		4
        /*0010*/ 	.word	0x00000000
	.align		4
        /*0014*/ 	.word	0xfffffffd
	.align		4
        /*0018*/ 	.word	0x00000000
	.align		4
        /*001c*/ 	.word	0xfffffffc


//--------------------- .text._Z3sumPiS_lii       --------------------------
	.section	.text._Z3sumPiS_lii,"ax",@progbits
	.align	128
        .global         _Z3sumPiS_lii
        .type           _Z3sumPiS_lii,@function
        .size           _Z3sumPiS_lii,(.L_x_11 - _Z3sumPiS_lii)
        .other          _Z3sumPiS_lii,@"STO_CUDA_ENTRY STV_DEFAULT"
_Z3sumPiS_lii:
.text._Z3sumPiS_lii:
[----:B------:R-:W-:Y:S01]  /*0000*/  LDC R1, c[0x0][0x37c] ;  /* 0x0000df00ff017b82 */ /* 0x000fe20000000800 */
[----:B------:R-:W0:Y:S07]  /*0010*/  S2R R2, SR_TID.X ;  /* 0x0000000000027919 */ /* 0x000e2e0000002100 */
[----:B------:R-:W1:Y:S01]  /*0020*/  S2UR UR4, SR_CTAID.X ;  /* 0x00000000000479c3 */ /* 0x000e620000002500 */
[----:B------:R-:W1:Y:S01]  /*0030*/  LDCU UR5, c[0x0][0x360] ;  /* 0x00006c00ff0577ac */ /* 0x000e620008000800 */
[----:B------:R-:W2:Y:S01]  /*0040*/  LDCU UR8, c[0x0][0x398] ;  /* 0x00007300ff0877ac */ /* 0x000ea20008000800 */
[----:B------:R-:W3:Y:S01]  /*0050*/  LDCU.64 UR6, c[0x0][0x358] ;  /* 0x00006b00ff0677ac */ /* 0x000ee20008000a00 */
[----:B--2---:R-:W-:-:S02]  /*0060*/  UISETP.NE.AND UP0, UPT, UR8, URZ, UPT ;  /* 0x000000ff0800728c */ /* 0x004fc4000bf05270 */
[----:B-1----:R-:W-:-:S06]  /*0070*/  UIMAD.WIDE.U32 UR4, UR4, UR5, URZ ;  /* 0x00000005040472a5 */ /* 0x002fcc000f8e00ff */
[----:B0-----:R-:W-:-:S05]  /*0080*/  IADD3 R0, P0, PT, R2, UR4, RZ ;  /* 0x0000000402007c10 */ /* 0x001fca000ff1e0ff */
[----:B------:R-:W-:Y:S01]  /*0090*/  IMAD.X R5, RZ, RZ, UR5, P0 ;  /* 0x00000005ff057e24 */ /* 0x000fe200080e06ff */
[----:B---3--:R-:W-:Y:S07]  /*00a0*/  BRA.U UP0, `(.L_x_0) ;  /* 0x0000000900287547 */ /* 0x008fee000b800000 */
[----:B------:R-:W0:Y:S01]  /*00b0*/  LDCU.64 UR10, c[0x0][0x390] ;  /* 0x00007200ff0a77ac */ /* 0x000e220008000a00 */
[----:B------:R-:W-:Y:S01]  /*00c0*/  BSSY.RECONVERGENT B0, `(.L_x_1) ;  /* 0x0000083000007945 */ /* 0x000fe20003800200 */
[----:B------:R-:W-:Y:S01]  /*00d0*/  IMAD.MOV.U32 R4, RZ, RZ, RZ ;  /* 0x000000ffff047224 */ /* 0x000fe200078e00ff */
[----:B0-----:R-:W-:-:S04]  /*00e0*/  ISETP.GE.U32.AND P0, PT, R0, UR10, PT ;  /* 0x0000000a00007c0c */ /* 0x001fc8000bf06070 */
[----:B------:R-:W-:-:S13]  /*00f0*/  ISETP.GE.AND.EX P0, PT, R5, UR11, PT, P0 ;  /* 0x0000000b05007c0c */ /* 0x000fda000bf06300 */
[----:B------:R-:W-:Y:S05]  /*0100*/  @P0 BRA `(.L_x_2) ;  /* 0x0000000400f80947 */ /* 0x000fea0003800000 */
[----:B------:R-:W-:Y:S01]  /*0110*/  IADD3 R7, P1, PT, R0, 0x80, RZ ;  /* 0x0000008000077810 */ /* 0x000fe20007f3e0ff */
[----:B------:R-:W-:Y:S01]  /*0120*/  ULOP3.LUT UR8, URZ, UR4, URZ, 0x33, !UPT ;  /* 0x00000004ff087292 */ /* 0x000fe2000f8e33ff */
[----:B------:R-:W-:Y:S01]  /*0130*/  LOP3.LUT R3, RZ, UR5, RZ, 0x33, !PT ;  /* 0x00000005ff037c12 */ /* 0x000fe2000f8e33ff */
[----:B------:R-:W-:Y:S01]  /*0140*/  BSSY.RECONVERGENT B1, `(.L_x_3) ;  /* 0x000003f000017945 */ /* 0x000fe20003800200 */
[----:B------:R-:W-:Y:S01]  /*0150*/  ISETP.GT.U32.AND P0, PT, R7, UR10, PT ;  /* 0x0000000a07007c0c */ /* 0x000fe2000bf04070 */
[--C-:B------:R-:W-:Y:S02]  /*0160*/  IMAD.X R4, RZ, RZ, R5.reuse, P1 ;  /* 0x000000ffff047224 */ /* 0x100fe400008e0605 */
[----:B------:R-:W-:Y:S02]  /*0170*/  IMAD.MOV.U32 R9, RZ, RZ, R0 ;  /* 0x000000ffff097224 */ /* 0x000fe400078e0000 */
[----:B------:R-:W-:Y:S01]  /*0180*/  IMAD.MOV.U32 R6, RZ, RZ, R5 ;  /* 0x000000ffff067224 */ /* 0x000fe200078e0005 */
[----:B------:R-:W-:-:S04]  /*0190*/  ISETP.GT.U32.AND.EX P0, PT, R4, UR11, PT, P0 ;  /* 0x0000000b04007c0c */ /* 0x000fc8000bf04100 */
[----:B------:R-:W-:Y:S02]  /*01a0*/  SEL R7, R7, UR10, P0 ;  /* 0x0000000a07077c07 */ /* 0x000fe40008000000 */
[----:B------:R-:W-:Y:S02]  /*01b0*/  SEL R4, R4, UR11, P0 ;  /* 0x0000000b04047c07 */ /* 0x000fe40008000000 */
[----:B------:R-:W-:-:S04]  /*01c0*/  IADD3 R2, P0, P1, -R2, UR8, R7 ;  /* 0x0000000802027c10 */ /* 0x000fc8000f91e107 */
[----:B------:R-:W-:Y:S01]  /*01d0*/  IADD3.X R3, PT, PT, R4, -0x1, R3, P0, P1 ;  /* 0xffffffff04037810 */ /* 0x000fe200007e2403 */
[----:B------:R-:W-:Y:S01]  /*01e0*/  IMAD.MOV.U32 R4, RZ, RZ, RZ ;  /* 0x000000ffff047224 */ /* 0x000fe200078e00ff */
[C---:B------:R-:W-:Y:S02]  /*01f0*/  ISETP.GE.U32.AND P1, PT, R2.reuse, 0x780, PT ;  /* 0x000007800200780c */ /* 0x040fe40003f26070 */
[----:B------:R-:W-:Y:S02]  /*0200*/  SHF.R.U64 R7, R2, 0x7, R3 ;  /* 0x0000000702077819 */ /* 0x000fe40000001203 */
[----:B------:R-:W-:Y:S02]  /*0210*/  ISETP.GE.U32.AND.EX P1, PT, R3, RZ, PT, P1 ;  /* 0x000000ff0300720c */ /* 0x000fe40003f26110 */
[----:B------:R-:W-:-:S04]  /*0220*/  IADD3 R7, P2, PT, R7, 0x1, RZ ;  /* 0x0000000107077810 */ /* 0x000fc80007f5e0ff */
[----:B------:R-:W-:Y:S02]  /*0230*/  LOP3.LUT R24, R7, 0xf, RZ, 0xc0, !PT ;  /* 0x0000000f07187812 */ /* 0x000fe400078ec0ff */
[----:B------:R-:W-:Y:S02]  /*0240*/  LEA.HI.X R10, R3, RZ, RZ, 0x19, P2 ;  /* 0x000000ff030a7211 */ /* 0x000fe400010fccff */
[----:B------:R-:W-:-:S04]  /*0250*/  ISETP.NE.U32.AND P0, PT, R24, RZ, PT ;  /* 0x000000ff1800720c */ /* 0x000fc80003f05070 */
[----:B------:R-:W-:Y:S01]  /*0260*/  ISETP.NE.AND.EX P0, PT, RZ, RZ, PT, P0 ;  /* 0x000000ffff00720c */ /* 0x000fe20003f05300 */
[----:B------:R-:W-:-:S12]  /*0270*/  @!P1 BRA `(.L_x_4) ;  /* 0x0000000000ac9947 */ /* 0x000fd80003800000 */
[----:B------:R-:W0:Y:S01]  /*0280*/  LDCU.64 UR8, c[0x0][0x380] ;  /* 0x00007000ff0877ac */ /* 0x000e220008000a00 */
[----:B------:R-:W-:Y:S01]  /*0290*/  LOP3.LUT R10, R10, 0x3ffffff, RZ, 0xc0, !PT ;  /* 0x03ffffff0a0a7812 */ /* 0x000fe200078ec0ff */
[----:B------:R-:W-:Y:S01]  /*02a0*/  IMAD.MOV.U32 R4, RZ, RZ, RZ ;  /* 0x000000ffff047224 */ /* 0x000fe200078e00ff */
[----:B------:R-:W-:Y:S01]  /*02b0*/  LOP3.LUT R11, R7, 0xfffffff0, RZ, 0xc0, !PT ;  /* 0xfffffff0070b7812 */ /* 0x000fe200078ec0ff */
[----:B------:R-:W-:Y:S02]  /*02c0*/  IMAD.MOV.U32 R9, RZ, RZ, R0 ;  /* 0x000000ffff097224 */ /* 0x000fe400078e0000 */
[----:B------:R-:W-:Y:S01]  /*02d0*/  IMAD.MOV.U32 R6, RZ, RZ, R5 ;  /* 0x000000ffff067224 */ /* 0x000fe200078e0005 */
[----:B0-----:R-:W-:-:S04]  /*02e0*/  LEA R2, P1, R0, UR8, 0x2 ;  /* 0x0000000800027c11 */ /* 0x001fc8000f8210ff */
[----:B------:R-:W-:Y:S02]  /*02f0*/  IADD3 R2, P2, PT, R2, 0x1000, RZ ;  /* 0x0000100002027810 */ /* 0x000fe40007f5e0ff */
[----:B------:R-:W-:-:S05]  /*0300*/  LEA.HI.X R3, R0, UR9, R5, 0x2, P1 ;  /* 0x0000000900037c11 */ /* 0x000fca00088f1405 */
[----:B------:R-:W-:-:S07]  /*0310*/  IMAD.X R3, RZ, RZ, R3, P2 ;  /* 0x000000ffff037224 */ /* 0x000fce00010e0603 */
.L_x_5:
[----:B------:R-:W2:Y:S04]  /*0320*/  LDG.E R21, desc[UR6][R2.64+-0x1000] ;  /* 0xfff0000602157981 */ /* 0x000ea8000c1e1900 */
[----:B------:R-:W2:Y:S04]  /*0330*/  LDG.E R18, desc[UR6][R2.64+-0xe00] ;  /* 0xfff2000602127981 */ /* 0x000ea8000c1e1900 */
[----:B------:R-:W3:Y:S04]  /*0340*/  LDG.E R23, desc[UR6][R2.64+-0xc00] ;  /* 0xfff4000602177981 */ /* 0x000ee8000c1e1900 */
[----:B------:R-:W3:Y:S04]  /*0350*/  LDG.E R20, desc[UR6][R2.64+-0xa00] ;  /* 0xfff6000602147981 */ /* 0x000ee8000c1e1900 */
[----:B------:R-:W4:Y:S04]  /*0360*/  LDG.E R25, desc[UR6][R2.64+-0x800] ;  /* 0xfff8000602197981 */ /* 0x000f28000c1e1900 */
[----:B------:R-:W4:Y:S04]  /*0370*/  LDG.E R22, desc[UR6][R2.64+-0x600] ;  /* 0xfffa000602167981 */ /* 0x000f28000c1e1900 */
[----:B------:R-:W5:Y:S04]  /*0380*/  LDG.E R19, desc[UR6][R2.64+-0x400] ;  /* 0xfffc000602137981 */ /* 0x000f68000c1e1900 */
[----:B------:R-:W5:Y:S04]  /*0390*/  LDG.E R16, desc[UR6][R2.64+-0x200] ;  /* 0xfffe000602107981 */ /* 0x000f68000c1e1900 */
[----:B------:R-:W5:Y:S04]  /*03a0*/  LDG.E R17, desc[UR6][R2.64] ;  /* 0x0000000602117981 */ /* 0x000f68000c1e1900 */
[----:B------:R-:W5:Y:S04]  /*03b0*/  LDG.E R14, desc[UR6][R2.64+0x200] ;  /* 0x00020006020e7981 */ /* 0x000f68000c1e1900 */
[----:B------:R-:W5:Y:S04]  /*03c0*/  LDG.E R15, desc[UR6][R2.64+0x400] ;  /* 0x00040006020f7981 */ /* 0x000f68000c1e1900 */
[----:B------:R-:W5:Y:S04]  /*03d0*/  LDG.E R12, desc[UR6][R2.64+0x600] ;  /* 0x00060006020c7981 */ /* 0x000f68000c1e1900 */
[----:B------:R-:W5:Y:S04]  /*03e0*/  LDG.E R8, desc[UR6][R2.64+0x800] ;  /* 0x0008000602087981 */ /* 0x000f68000c1e1900 */
[----:B------:R-:W5:Y:S01]  /*03f0*/  LDG.E R13, desc[UR6][R2.64+0xa00] ;  /* 0x000a0006020d7981 */ /* 0x000f62000c1e1900 */
[----:B--2---:R-:W-:-:S03]  /*0400*/  IADD3 R18, PT, PT, R18, R21, R4 ;  /* 0x0000001512127210 */ /* 0x004fc60007ffe004 */
[----:B------:R-:W2:Y:S04]  /*0410*/  LDG.E R21, desc[UR6][R2.64+0xc00] ;  /* 0x000c000602157981 */ /* 0x000ea8000c1e1900 */
[----:B------:R0:W2:Y:S01]  /*0420*/  LDG.E R4, desc[UR6][R2.64+0xe00] ;  /* 0x000e000602047981 */ /* 0x0000a2000c1e1900 */
[----:B------:R-:W-:Y:S02]  /*0430*/  IADD3 R11, P1, PT, R11, -0x10, RZ ;  /* 0xfffffff00b0b7810 */ /* 0x000fe40007f3e0ff */
[----:B---3--:R-:W-:Y:S02]  /*0440*/  IADD3 R18, PT, PT, R20, R23, R18 ;  /* 0x0000001714127210 */ /* 0x008fe40007ffe012 */
[----:B------:R-:W-:Y:S02]  /*0450*/  IADD3.X R10, PT, PT, R10, -0x1, RZ, P1, !PT ;  /* 0xffffffff0a0a7810 */ /* 0x000fe40000ffe4ff */
[----:B------:R-:W-:-:S02]  /*0460*/  ISETP.NE.U32.AND P1, PT, R11, RZ, PT ;  /* 0x000000ff0b00720c */ /* 0x000fc40003f25070 */
[----:B------:R-:W-:Y:S02]  /*0470*/  IADD3 R9, P2, PT, R9, 0x800, RZ ;  /* 0x0000080009097810 */ /* 0x000fe40007f5e0ff */
[----:B----4-:R-:W-:Y:S02]  /*0480*/  IADD3 R18, PT, PT, R22, R25, R18 ;  /* 0x0000001916127210 */ /* 0x010fe40007ffe012 */
[----:B------:R-:W-:Y:S01]  /*0490*/  ISETP.NE.AND.EX P1, PT, R10, RZ, PT, P1 ;  /* 0x000000ff0a00720c */ /* 0x000fe20003f25310 */
[----:B------:R-:W-:Y:S01]  /*04a0*/  IMAD.X R6, RZ, RZ, R6, P2 ;  /* 0x000000ffff067224 */ /* 0x000fe200010e0606 */
[----:B0-----:R-:W-:Y:S02]  /*04b0*/  IADD3 R2, P3, PT, R2, 0x2000, RZ ;  /* 0x0000200002027810 */ /* 0x001fe40007f7e0ff */
[----:B-----5:R-:W-:-:S03]  /*04c0*/  IADD3 R16, PT, PT, R16, R19, R18 ;  /* 0x0000001310107210 */ /* 0x020fc60007ffe012 */
[----:B------:R-:W-:Y:S01]  /*04d0*/  IMAD.X R3, RZ, RZ, R3, P3 ;  /* 0x000000ffff037224 */ /* 0x000fe200018e0603 */
[----:B------:R-:W-:-:S04]  /*04e0*/  IADD3 R14, PT, PT, R14, R17, R16 ;  /* 0x000000110e0e7210 */ /* 0x000fc80007ffe010 */
[----:B------:R-:W-:-:S04]  /*04f0*/  IADD3 R12, PT, PT, R12, R15, R14 ;  /* 0x0000000f0c0c7210 */ /* 0x000fc80007ffe00e */
[----:B------:R-:W-:-:S04]  /*0500*/  IADD3 R8, PT, PT, R13, R8, R12 ;  /* 0x000000080d087210 */ /* 0x000fc80007ffe00c */
[----:B--2---:R-:W-:Y:S01]  /*0510*/  IADD3 R4, PT, PT, R4, R21, R8 ;  /* 0x0000001504047210 */ /* 0x004fe20007ffe008 */
[----:B------:R-:W-:Y:S06]  /*0520*/  @P1 BRA `(.L_x_5) ;  /* 0xfffffffc007c1947 */ /* 0x000fec000383ffff */
.L_x_4:
[----:B------:R-:W-:Y:S05]  /*0530*/  BSYNC.RECONVERGENT B1 ;  /* 0x0000000000017941 */ /* 0x000fea0003800200 */
.L_x_3:
[----:B------:R-:W-:Y:S05]  /*0540*/  @!P0 BRA `(.L_x_2) ;  /* 0x0000000000e88947 */ /* 0x000fea0003800000 */
[----:B------:R-:W-:Y:S01]  /*0550*/  ISETP.GE.U32.AND P0, PT, R24, 0x8, PT ;  /* 0x000000081800780c */ /* 0x000fe20003f06070 */
[----:B------:R-:W-:Y:S01]  /*0560*/  BSSY.RECONVERGENT B1, `(.L_x_6) ;  /* 0x0000017000017945 */ /* 0x000fe20003800200 */
[----:B------:R-:W-:Y:S02]  /*0570*/  LOP3.LUT R16, R7, 0x7, RZ, 0xc0, !PT ;  /* 0x0000000707107812 */ /* 0x000fe400078ec0ff */
[----:B------:R-:W-:Y:S02]  /*0580*/  ISETP.GE.U32.AND.EX P0, PT, RZ, RZ, PT, P0 ;  /* 0x000000ffff00720c */ /* 0x000fe40003f06100 */
[----:B------:R-:W-:-:S04]  /*0590*/  ISETP.NE.U32.AND P1, PT, R16, RZ, PT ;  /* 0x000000ff1000720c */ /* 0x000fc80003f25070 */
[----:B------:R-:W-:-:S07]  /*05a0*/  ISETP.NE.AND.EX P1, PT, RZ, RZ, PT, P1 ;  /* 0x000000ffff00720c */ /* 0x000fce0003f25310 */
[----:B------:R-:W-:Y:S06]  /*05b0*/  @!P0 BRA `(.L_x_7) ;  /* 0x0000000000448947 */ /* 0x000fec0003800000 */
[----:B------:R-:W0:Y:S02]  /*05c0*/  LDCU.64 UR8, c[0x0][0x380] ;  /* 0x00007000ff0877ac */ /* 0x000e240008000a00 */
[----:B0-----:R-:W-:-:S04]  /*05d0*/  LEA R2, P0, R9, UR8, 0x2 ;  /* 0x0000000809027c11 */ /* 0x001fc8000f8010ff */
[----:B------:R-:W-:-:S05]  /*05e0*/  LEA.HI.X R3, R9, UR9, R6, 0x2, P0 ;  /* 0x0000000909037c11 */ /* 0x000fca00080f1406 */
[----:B------:R-:W2:Y:S04]  /*05f0*/  LDG.E R11, desc[UR6][R2.64] ;  /* 0x00000006020b7981 */ /* 0x000ea8000c1e1900 */
[----:B------:R-:W2:Y:S04]  /*0600*/  LDG.E R8, desc[UR6][R2.64+0x200] ;  /* 0x0002000602087981 */ /* 0x000ea8000c1e1900 */
[----:B------:R-:W3:Y:S04]  /*0610*/  LDG.E R13, desc[UR6][R2.64+0x400] ;  /* 0x00040006020d7981 */ /* 0x000ee8000c1e1900 */
[----:B------:R-:W3:Y:S04]  /*0620*/  LDG.E R10, desc[UR6][R2.64+0x600] ;  /* 0x00060006020a7981 */ /* 0x000ee8000c1e1900 */
[----:B------:R-:W4:Y:S04]  /*0630*/  LDG.E R15, desc[UR6][R2.64+0x800] ;  /* 0x00080006020f7981 */ /* 0x000f28000c1e1900 */
[----:B------:R-:W4:Y:S04]  /*0640*/  LDG.E R12, desc[UR6][R2.64+0xa00] ;  /* 0x000a0006020c7981 */ /* 0x000f28000c1e1900 */
[----:B------:R-:W5:Y:S04]  /*0650*/  LDG.E R17, desc[UR6][R2.64+0xc00] ;  /* 0x000c000602117981 */ /* 0x000f68000c1e1900 */
[----:B------:R-:W5:Y:S01]  /*0660*/  LDG.E R14, desc[UR6][R2.64+0xe00] ;  /* 0x000e0006020e7981 */ /* 0x000f62000c1e1900 */
[----:B------:R-:W-:-:S05]  /*0670*/  IADD3 R9, P0, PT, R9, 0x400, RZ ;  /* 0x0000040009097810 */ /* 0x000fca0007f1e0ff */
[----:B------:R-:W-:Y:S01]  /*0680*/  IMAD.X R6, RZ, RZ, R6, P0 ;  /* 0x000000ffff067224 */ /* 0x000fe200000e0606 */
[----:B--2---:R-:W-:-:S04]  /*0690*/  IADD3 R8, PT, PT, R8, R11, R4 ;  /* 0x0000000b08087210 */ /* 0x004fc80007ffe004 */
[----:B---3--:R-:W-:-:S04]  /*06a0*/  IADD3 R8, PT, PT, R10, R13, R8 ;  /* 0x0000000d0a087210 */ /* 0x008fc80007ffe008 */
[----:B----4-:R-:W-:-:S04]  /*06b0*/  IADD3 R8, PT, PT, R12, R15, R8 ;  /* 0x0000000f0c087210 */ /* 0x010fc80007ffe008 */
[----:B-----5:R-:W-:-:S07]  /*06c0*/  IADD3 R4, PT, PT, R14, R17, R8 ;  /* 0x000000110e047210 */ /* 0x020fce0007ffe008 */
.L_x_7:
[----:B------:R-:W-:Y:S05]  /*06d0*/  BSYNC.RECONVERGENT B1 ;  /* 0x0000000000017941 */ /* 0x000fea0003800200 */
.L_x_6:
[----:B------:R-:W-:Y:S05]  /*06e0*/  @!P1 BRA `(.L_x_2) ;  /* 0x0000000000809947 */ /* 0x000fea0003800000 */
[----:B------:R-:W-:-:S04]  /*06f0*/  ISETP.GE.U32.AND P0, PT, R16, 0x4, PT ;  /* 0x000000041000780c */ /* 0x000fc80003f06070 */
[----:B------:R-:W-:-:S13]  /*0700*/  ISETP.GE.U32.AND.EX P0, PT, RZ, RZ, PT, P0 ;  /* 0x000000ffff00720c */ /* 0x000fda0003f06100 */
[----:B------:R-:W0:Y:S02]  /*0710*/  @P0 LDC.64 R2, c[0x0][0x380] ;  /* 0x0000e000ff020b82 */ /* 0x000e240000000a00 */
[----:B0-----:R-:W-:-:S04]  /*0720*/  @P0 LEA R2, P1, R9, R2, 0x2 ;  /* 0x0000000209020211 */ /* 0x001fc800078210ff */
[----:B------:R-:W-:-:S05]  /*0730*/  @P0 LEA.HI.X R3, R9, R3, R6, 0x2, P1 ;  /* 0x0000000309030211 */ /* 0x000fca00008f1406 */
[----:B------:R-:W2:Y:S04]  /*0740*/  @P0 LDG.E R11, desc[UR6][R2.64] ;  /* 0x00000006020b0981 */ /* 0x000ea8000c1e1900 */
[----:B------:R-:W2:Y:S04]  /*0750*/  @P0 LDG.E R8, desc[UR6][R2.64+0x200] ;  /* 0x0002000602080981 */ /* 0x000ea8000c1e1900 */
[----:B------:R-:W3:Y:S04]  /*0760*/  @P0 LDG.E R13, desc[UR6][R2.64+0x400] ;  /* 0x00040006020d0981 */ /* 0x000ee8000c1e1900 */
[----:B------:R-:W3:Y:S01]  /*0770*/  @P0 LDG.E R10, desc[UR6][R2.64+0x600] ;  /* 0x00060006020a0981 */ /* 0x000ee2000c1e1900 */
[----:B------:R-:W-:-:S02]  /*0780*/  LOP3.LUT R7, R7, 0x3, RZ, 0xc0, !PT ;  /* 0x0000000307077812 */ /* 0x000fc400078ec0ff */
[----:B------:R-:W-:Y:S02]  /*0790*/  @P0 IADD3 R9, P2, PT, R9, 0x200, RZ ;  /* 0x0000020009090810 */ /* 0x000fe40007f5e0ff */
[----:B------:R-:W-:-:S03]  /*07a0*/  ISETP.NE.U32.AND P1, PT, R7, RZ, PT ;  /* 0x000000ff0700720c */ /* 0x000fc60003f25070 */
[----:B------:R-:W-:Y:S01]  /*07b0*/  @P0 IMAD.X R6, RZ, RZ, R6, P2 ;  /* 0x000000ffff060224 */ /* 0x000fe200010e0606 */
[----:B------:R-:W-:Y:S02]  /*07c0*/  ISETP.NE.AND.EX P1, PT, RZ, RZ, PT, P1 ;  /* 0x000000ffff00720c */ /* 0x000fe40003f25310 */
[----:B--2---:R-:W-:-:S04]  /*07d0*/  @P0 IADD3 R8, PT, PT, R8, R11, R4 ;  /* 0x0000000b08080210 */ /* 0x004fc80007ffe004 */
[----:B---3--:R-:W-:-:S07]  /*07e0*/  @P0 IADD3 R4, PT, PT, R10, R13, R8 ;  /* 0x0000000d0a040210 */ /* 0x008fce0007ffe008 */
[----:B------:R-:W-:Y:S05]  /*07f0*/  @!P1 BRA `(.L_x_2) ;  /* 0x00000000003c9947 */ /* 0x000fea0003800000 */
[----:B------:R-:W0:Y:S01]  /*0800*/  LDCU.64 UR8, c[0x0][0x380] ;  /* 0x00007000ff0877ac */ /* 0x000e220008000a00 */
[----:B------:R-:W-:-:S05]  /*0810*/  IADD3 R7, P1, PT, RZ, -R7, RZ ;  /* 0x80000007ff077210 */ /* 0x000fca0007f3e0ff */
[----:B------:R-:W-:Y:S01]  /*0820*/  IMAD.X R8, RZ, RZ, -0x1, P1 ;  /* 0xffffffffff087424 */ /* 0x000fe200008e06ff */
[----:B0-----:R-:W-:-:S04]  /*0830*/  LEA R2, P0, R9, UR8, 0x2 ;  /* 0x0000000809027c11 */ /* 0x001fc8000f8010ff */
[----:B------:R-:W-:-:S09]  /*0840*/  LEA.HI.X R9, R9, UR9, R6, 0x2, P0 ;  /* 0x0000000909097c11 */ /* 0x000fd200080f1406 */
.L_x_8:
[----:B------:R-:W-:-:S06]  /*0850*/  IMAD.MOV.U32 R3, RZ, RZ, R9 ;  /* 0x000000ffff037224 */ /* 0x000fcc00078e0009 */
[----:B------:R0:W2:Y:S01]  /*0860*/  LDG.E R3, desc[UR6][R2.64] ;  /* 0x0000000602037981 */ /* 0x0000a2000c1e1900 */
[----:B------:R-:W-:-:S05]  /*0870*/  IADD3 R7, P0, PT, R7, 0x1, RZ ;  /* 0x0000000107077810 */ /* 0x000fca0007f1e0ff */
[----:B------:R-:W-:Y:S01]  /*0880*/  IMAD.X R8, RZ, RZ, R8, P0 ;  /* 0x000000ffff087224 */ /* 0x000fe200000e0608 */
[----:B------:R-:W-:Y:S02]  /*0890*/  ISETP.NE.U32.AND P0, PT, R7, RZ, PT ;  /* 0x000000ff0700720c */ /* 0x000fe40003f05070 */
[----:B0-----:R-:W-:Y:S02]  /*08a0*/  IADD3 R2, P1, PT, R2, 0x200, RZ ;  /* 0x0000020002027810 */ /* 0x001fe40007f3e0ff */
[----:B------:R-:W-:-:S03]  /*08b0*/  ISETP.NE.AND.EX P0, PT, R8, RZ, PT, P0 ;  /* 0x000000ff0800720c */ /* 0x000fc60003f05300 */
[----:B------:R-:W-:Y:S02]  /*08c0*/  IMAD.X R9, RZ, RZ, R9, P1 ;  /* 0x000000ffff097224 */ /* 0x000fe400008e0609 */
[----:B--2---:R-:W-:-:S08]  /*08d0*/  IMAD.IADD R4, R3, 0x1, R4 ;  /* 0x0000000103047824 */ /* 0x004fd000078e0204 */
[----:B------:R-:W-:Y:S05]  /*08e0*/  @P0 BRA `(.L_x_8) ;  /* 0xfffffffc00d80947 */ /* 0x000fea000383ffff */
.L_x_2:
[----:B------:R-:W-:Y:S05]  /*08f0*/  BSYNC.RECONVERGENT B0 ;  /* 0x0000000000007941 */ /* 0x000fea0003800200 */
.L_x_1:
[----:B------:R-:W0:Y:S02]  /*0900*/  LDCU.64 UR8, c[0x0][0x380] ;  /* 0x00007000ff0877ac */ /* 0x000e240008000a00 */
[----:B0-----:R-:W-:-:S04]  /*0910*/  LEA R2, P0, R0, UR8, 0x2 ;  /* 0x0000000800027c11 */ /* 0x001fc8000f8010ff */
[----:B------:R-:W-:-:S05]  /*0920*/  LEA.HI.X R3, R0, UR9, R5, 0x2, P0 ;  /* 0x0000000900037c11 */ /* 0x000fca00080f1405 */
[----:B------:R-:W-:Y:S01]  /*0930*/  STG.E desc[UR6][R2.64], R4 ;  /* 0x0000000402007986 */ /* 0x000fe2000c101906 */
[----:B------:R-:W-:Y:S05]  /*0940*/  EXIT ;  /* 0x000000000000794d */ /* 0x000fea0003800000 */
.L_x_0:
[----:B------:R-:W-:-:S04]  /*0950*/  ISETP.NE.U32.AND P0, PT, R0, RZ, PT ;  /* 0x000000ff0000720c */ /* 0x000fc80003f05070 */
[----:B------:R-:W-:-:S13]  /*0960*/  ISETP.NE.AND.EX P0, PT, R5, RZ, PT, P0 ;  /* 0x000000ff0500720c */ /* 0x000fda0003f05300 */
[----:B------:R-:W-:Y:S05]  /*0970*/  @P0 EXIT ;  /* 0x000000000000094d */ /* 0x000fea0003800000 */
[----:B------:R-:W0:Y:S02]  /*0980*/  LDC.64 R2, c[0x0][0x380] ;  /* 0x0000e000ff027b82 */ /* 0x000e240000000a00 */
[----:B0-----:R-:W2:Y:S04]  /*0990*/  LDG.E R12, desc[UR6][R2.64] ;  /* 0x00000006020c7981 */ /* 0x001ea8000c1e1900 */
        /* <DEDUP_REMOVED lines=25> */
[----:B------:R-:W2:Y:S01]  /*0b30*/  LDG.E R15, desc[UR6][R2.64+0x68] ;  /* 0x00006806020f7981 */ /* 0x000ea2000c1e1900 */
[----:B---3--:R-:W-:-:S03]  /*0b40*/  IADD3 R24, PT, PT, R24, R27, R12 ;  /* 0x0000001b18187210 */ /* 0x008fc60007ffe00c */
[----:B------:R-:W3:Y:S01]  /*0b50*/  LDG.E R12, desc[UR6][R2.64+0x64] ;  /* 0x00006406020c7981 */ /* 0x000ee2000c1e1900 */
[----:B----4-:R-:W-:-:S03]  /*0b60*/  IADD3 R24, PT, PT, R13, R10, R24 ;  /* 0x0000000a0d187210 */ /* 0x010fc60007ffe018 */
[----:B------:R-:W4:Y:S04]  /*0b70*/  LDG.E R10, desc[UR6][R2.64+0x6c] ;  /* 0x00006c06020a7981 */ /* 0x000f28000c1e1900 */
[----:B------:R-:W4:Y:S01]  /*0b80*/  LDG.E R13, desc[UR6][R2.64+0x70] ;  /* 0x00007006020d7981 */ /* 0x000f22000c1e1900 */
[----:B-----5:R-:W-:-:S03]  /*0b90*/  IADD3 R24, PT, PT, R8, R11, R24 ;  /* 0x0000000b08187210 */ /* 0x020fc60007ffe018 */
[----:B------:R-:W5:Y:S04]  /*0ba0*/  LDG.E R8, desc[UR6][R2.64+0x74] ;  /* 0x0000740602087981 */ /* 0x000f68000c1e1900 */
[----:B------:R-:W5:Y:S01]  /*0bb0*/  LDG.E R11, desc[UR6][R2.64+0x78] ;  /* 0x00007806020b7981 */ /* 0x000f62000c1e1900 */
[----:B------:R-:W-:-:S03]  /*0bc0*/  IADD3 R24, PT, PT, R25, R22, R24 ;  /* 0x0000001619187210 */ /* 0x000fc60007ffe018 */
        /* <DEDUP_REMOVED lines=20> */
[----:B--2---:R-:W-:-:S03]  /*0d10*/  IADD3 R24, PT, PT, R17, R14, R24 ;  /* 0x0000000e11187210 */ /* 0x004fc60007ffe018 */
[----:B------:R-:W2:Y:S04]  /*0d20*/  LDG.E R14, desc[UR6][R2.64+0xb4] ;  /* 0x0000b406020e7981 */ /* 0x000ea8000c1e1900 */
[----:B------:R-:W2:Y:S01]  /*0d30*/  LDG.E R17, desc[UR6][R2.64+0xb8] ;  /* 0x0000b80602117981 */ /* 0x000ea2000c1e1900 */
[----:B---3--:R-:W-:-:S03]  /*0d40*/  IADD3 R24, PT, PT, R15, R12, R24 ;  /* 0x0000000c0f187210 */ /* 0x008fc60007ffe018 */
[----:B------:R-:W3:Y:S04]  /*0d50*/  LDG.E R12, desc[UR6][R2.64+0xbc] ;  /* 0x0000bc06020c7981 */ /* 0x000ee8000c1e1900 */
        /* <DEDUP_REMOVED lines=117> */
[----:B------:R-:W5:Y:S04]  /*14b0*/  LDG.E R16, desc[UR6][R2.64+0x1f8] ;  /* 0x0001f80602107981 */ /* 0x000f68000c1e1900 */
[----:B------:R-:W5:Y:S01]  /*14c0*/  LDG.E R24, desc[UR6][R2.64+0x1fc] ;  /* 0x0001fc0602187981 */ /* 0x000f62000c1e1900 */
[----:B------:R-:W-:-:S04]  /*14d0*/  IADD3 R6, PT, PT, R6, R9, R26 ;  /* 0x0000000906067210 */ /* 0x000fc80007ffe01a */
[----:B------:R-:W-:-:S04]  /*14e0*/  IADD3 R4, PT, PT, R4, R7, R6 ;  /* 0x0000000704047210 */ /* 0x000fc80007ffe006 */
[----:B------:R-:W-:Y:S02]  /*14f0*/  IADD3 R0, PT, PT, R0, R5, R4 ;  /* 0x0000000500007210 */ /* 0x000fe40007ffe004 */
[----:B------:R-:W0:Y:S02]  /*1500*/  LDC.64 R4, c[0x0][0x388] ;  /* 0x0000e200ff047b82 */ /* 0x000e240000000a00 */
[----:B--2---:R-:W-:-:S04]  /*1510*/  IADD3 R0, PT, PT, R14, R17, R0 ;  /* 0x000000110e007210 */ /* 0x004fc80007ffe000 */
[----:B---3--:R-:W-:-:S04]  /*1520*/  IADD3 R0, PT, PT, R12, R15, R0 ;  /* 0x0000000f0c007210 */ /* 0x008fc80007ffe000 */
[----:B----4-:R-:W-:-:S04]  /*1530*/  IADD3 R0, PT, PT, R10, R13, R0 ;  /* 0x0000000d0a007210 */ /* 0x010fc80007ffe000 */
[----:B-----5:R-:W-:-:S04]  /*1540*/  IADD3 R0, PT, PT, R8, R11, R0 ;  /* 0x0000000b08007210 */ /* 0x020fc80007ffe000 */
[----:B------:R-:W-:-:S04]  /*1550*/  IADD3 R0, PT, PT, R25, R22, R0 ;  /* 0x0000001619007210 */ /* 0x000fc80007ffe000 */
[----:B------:R-:W-:-:S04]  /*1560*/  IADD3 R0, PT, PT, R20, R23, R0 ;  /* 0x0000001714007210 */ /* 0x000fc80007ffe000 */
[----:B------:R-:W-:-:S04]  /*1570*/  IADD3 R0, PT, PT, R21, R18, R0 ;  /* 0x0000001215007210 */ /* 0x000fc80007ffe000 */
[----:B------:R-:W-:-:S05]  /*1580*/  IADD3 R19, PT, PT, R16, R19, R0 ;  /* 0x0000001310137210 */ /* 0x000fca0007ffe000 */
[----:B------:R-:W-:-:S05]  /*1590*/  IMAD.IADD R19, R19, 0x1, R24 ;  /* 0x0000000113137824 */ /* 0x000fca00078e0218 */
[----:B0-----:R-:W-:Y:S01]  /*15a0*/  STG.E desc[UR6][R4.64], R19 ;  /* 0x0000001304007986 */ /* 0x001fe2000c101906 */
[----:B------:R-:W-:Y:S05]  /*15b0*/  EXIT ;  /* 0x000000000000794d */ /* 0x000fea0003800000 */
.L_x_9:
[----:B------:R-:W-:-:S00]  /*15c0*/  BRA `(.L_x_9) ;  /* 0xfffffffc00fc7947 */ /* 0x000fc0000383ffff */
[----:B------:R-:W-:-:S00]  /*15d0*/  NOP ;  /* 0x0000000000007918 */ /* 0x000fc00000000000 */
        /* <DEDUP_REMOVED lines=10> */
.L_x_11:


//--------------------- .text._Z11multiplyBy2PiS_l --------------------------
	.section	.text._Z11multiplyBy2PiS_l,"ax",@progbits
	.align	128
        .global         _Z11multiplyBy2PiS_l
        .type           _Z11multiplyBy2PiS_l,@function
        .size           _Z11multiplyBy2PiS_l,(.L_x_12 - _Z11multiplyBy2PiS_l)
        .other          _Z11multiplyBy2PiS_l,@"STO_CUDA_ENTRY STV_DEFAULT"
_Z11multiplyBy2PiS_l:
.text._Z11multiplyBy2PiS_l:
[----:B------:R-:W-:Y:S01]  /*0000*/  LDC R1, c[0x0][0x37c] ;  /* 0x0000df00ff017b82 */ /* 0x000fe20000000800 */
[----:B------:R-:W0:Y:S07]  /*0010*/  S2R R0, SR_TID.X ;  /* 0x0000000000007919 */ /* 0x000e2e0000002100 */
[----:B------:R-:W0:Y:S01]  /*0020*/  S2UR UR4, SR_CTAID.X ;  /* 0x00000000000479c3 */ /* 0x000e220000002500 */
[----:B------:R-:W1:Y:S07]  /*0030*/  LDCU.64 UR6, c[0x0][0x390] ;  /* 0x00007200ff0677ac */ /* 0x000e6e0008000a00 */
[----:B------:R-:W0:Y:S02]  /*0040*/  LDC R3, c[0x0][0x360] ;  /* 0x0000d800ff037b82 */ /* 0x000e240000000800 */
[----:B0-----:R-:W-:-:S05]  /*0050*/  IMAD R0, R3, UR4, R0 ;  /* 0x0000000403007c24 */ /* 0x001fca000f8e0200 */
[----:B-1----:R-:W-:Y:S02]  /*0060*/  ISETP.GE.U32.AND P0, PT, R0, UR6, PT ;  /* 0x0000000600007c0c */ /* 0x002fe4000bf06070 */
[----:B------:R-:W-:-:S04]  /*0070*/  SHF.R.S32.HI R3, RZ, 0x1f, R0 ;  /* 0x0000001fff037819 */ /* 0x000fc80000011400 */
[----:B------:R-:W-:-:S13]  /*0080*/  ISETP.GE.AND.EX P0, PT, R3, UR7, PT, P0 ;  /* 0x0000000703007c0c */ /* 0x000fda000bf06300 */
[----:B------:R-:W-:Y:S05]  /*0090*/  @P0 EXIT ;  /* 0x000000000000094d */ /* 0x000fea0003800000 */
[----:B------:R-:W0:Y:S01]  /*00a0*/  LDCU.128 UR8, c[0x0][0x380] ;  /* 0x00007000ff0877ac */ /* 0x000e220008000c00 */
[C---:B------:R-:W-:Y:S01]  /*00b0*/  IMAD.SHL.U32 R4, R0.reuse, 0x4, RZ ;  /* 0x0000000400047824 */ /* 0x040fe200078e00ff */
[----:B------:R-:W-:Y:S01]  /*00c0*/  SHF.L.U64.HI R0, R0, 0x2, R3 ;  /* 0x0000000200007819 */ /* 0x000fe20000010203 */
[----:B------:R-:W1:Y:S03]  /*00d0*/  LDCU.64 UR4, c[0x0][0x358] ;  /* 0x00006b00ff0477ac */ /* 0x000e660008000a00 */
[----:B0-----:R-:W-:-:S04]  /*00e0*/  IADD3 R2, P0, PT, R4, UR8, RZ ;  /* 0x0000000804027c10 */ /* 0x001fc8000ff1e0ff */
[----:B------:R-:W-:-:S05]  /*00f0*/  IADD3.X R3, PT, PT, R0, UR9, RZ, P0, !PT ;  /* 0x0000000900037c10 */ /* 0x000fca00087fe4ff */
[----:B-1----:R-:W2:Y:S01]  /*0100*/  LDG.E R2, desc[UR4][R2.64] ;  /* 0x0000000402027981 */ /* 0x002ea2000c1e1900 */
[----:B------:R-:W-:-:S04]  /*0110*/  IADD3 R4, P0, PT, R4, UR10, RZ ;  /* 0x0000000a04047c10 */ /* 0x000fc8000ff1e0ff */
[----:B------:R-:W-:Y:S01]  /*0120*/  IADD3.X R5, PT, PT, R0, UR11, RZ, P0, !PT ;  /* 0x0000000b00057c10 */ /* 0x000fe200087fe4ff */
[----:B--2---:R-:W-:-:S05]  /*0130*/  IMAD.SHL.U32 R7, R2, 0x2, RZ ;  /* 0x0000000202077824 */ /* 0x004fca00078e00ff */
[----:B------:R-:W-:Y:S01]  /*0140*/  STG.E desc[UR4][R4.64], R7 ;  /* 0x0000000704007986 */ /* 0x000fe2000c101904 */
[----:B------:R-:W-:Y:S05]  /*0150*/  EXIT ;  /* 0x000000000000794d */ /* 0x000fea0003800000 */
.L_x_10:
        /* <DEDUP_REMOVED lines=10> */
.L_x_12:


//--------------------- .nv.shared.reserved.0     --------------------------
	.section	.nv.shared.reserved.0,"aw",@nobits
	.weak		__nv_reservedSMEM_offset_0_alias
	.size		__nv_reservedSMEM_offset_0_alias, 0, 64
	.other		__nv_reservedSMEM_offset_0_alias,@"STO_CUDA_RESERVED_SHARED STV_DEFAULT"
__nv_reservedSMEM_offset_0_alias:
	.zero		0
	.zero		64


//--------------------- .nv.constant0._Z3sumPiS_lii --------------------------
	.section	.nv.constant0._Z3sumPiS_lii,"a",@progbits
	.sectionflags	@""
	.align	4
.nv.constant0._Z3sumPiS_lii:
	.zero		928


//--------------------- .nv.constant0._Z11multiplyBy2PiS_l --------------------------
	.section	.nv.constant0._Z11multiplyBy2PiS_l,"a",@progbits
	.sectionflags	@""
	.align	4
.nv.constant0._Z11multiplyBy2PiS_l:
	.zero		920


//--------------------- SYMBOLS --------------------------

	.type		.nv.reservedSmem.offset0,@object
	.size		.nv.reservedSmem.offset0,0x4
